//
// Generated by NVIDIA NVVM Compiler
//
// Compiler Build ID: CL-36424714
// Cuda compilation tools, release 13.0, V13.0.88
// Based on NVVM 20.0.0
//

.version 9.0
.target sm_100
.address_size 64

	// .globl	_Z9BranchGPUPjiil

.visible .entry _Z9BranchGPUPjiil(
	.param .u64 .ptr .align 1 _Z9BranchGPUPjiil_param_0,
	.param .u32 _Z9BranchGPUPjiil_param_1,
	.param .u32 _Z9BranchGPUPjiil_param_2,
	.param .u64 _Z9BranchGPUPjiil_param_3
)
{
	.reg .pred 	%p<2>;
	.reg .b32 	%r<16>;
	.reg .b64 	%rd<10>;

	ld.param.u64 	%rd2, [_Z9BranchGPUPjiil_param_0];
	ld.param.u32 	%r1, [_Z9BranchGPUPjiil_param_1];
	ld.param.u32 	%r2, [_Z9BranchGPUPjiil_param_2];
	ld.param.u64 	%rd3, [_Z9BranchGPUPjiil_param_3];
	mov.u32 	%r3, %ctaid.x;
	mov.u32 	%r4, %ntid.x;
	mov.u32 	%r5, %tid.x;
	mad.lo.s32 	%r6, %r3, %r4, %r5;
	cvt.u64.u32 	%rd1, %r6;
	setp.le.s64 	%p1, %rd3, %rd1;
	@%p1 bra 	$L__BB0_2;
	cvta.to.global.u64 	%rd4, %rd2;
	and.b32  	%r7, %r2, 31;
	mov.b32 	%r8, 1;
	shl.b32 	%r9, %r8, %r7;
	cvt.s64.s32 	%rd5, %r1;
	shr.s32 	%r10, %r2, 31;
	shr.u32 	%r11, %r10, 27;
	add.s32 	%r12, %r2, %r11;
	shr.s32 	%r13, %r12, 5;
	cvt.s64.s32 	%rd6, %r13;
	mad.lo.s64 	%rd7, %rd5, %rd1, %rd6;
	shl.b64 	%rd8, %rd7, 2;
	add.s64 	%rd9, %rd4, %rd8;
	ld.global.u32 	%r14, [%rd9];
	or.b32  	%r15, %r14, %r9;
	st.global.u32 	[%rd9], %r15;
$L__BB0_2:
	ret;

}
	// .globl	_Z8BoundGPUPKjPiiiiiPKiS3_l
.visible .entry _Z8BoundGPUPKjPiiiiiPKiS3_l(
	.param .u64 .ptr .align 1 _Z8BoundGPUPKjPiiiiiPKiS3_l_param_0,
	.param .u64 .ptr .align 1 _Z8BoundGPUPKjPiiiiiPKiS3_l_param_1,
	.param .u32 _Z8BoundGPUPKjPiiiiiPKiS3_l_param_2,
	.param .u32 _Z8BoundGPUPKjPiiiiiPKiS3_l_param_3,
	.param .u32 _Z8BoundGPUPKjPiiiiiPKiS3_l_param_4,
	.param .u32 _Z8BoundGPUPKjPiiiiiPKiS3_l_param_5,
	.param .u64 .ptr .align 1 _Z8BoundGPUPKjPiiiiiPKiS3_l_param_6,
	.param .u64 .ptr .align 1 _Z8BoundGPUPKjPiiiiiPKiS3_l_param_7,
	.param .u64 _Z8BoundGPUPKjPiiiiiPKiS3_l_param_8
)
{
	.reg .pred 	%p<12>;
	.reg .b32 	%r<57>;
	.reg .b64 	%rd<30>;

	ld.param.u64 	%rd11, [_Z8BoundGPUPKjPiiiiiPKiS3_l_param_0];
	ld.param.u64 	%rd8, [_Z8BoundGPUPKjPiiiiiPKiS3_l_param_1];
	ld.param.u32 	%r9, [_Z8BoundGPUPKjPiiiiiPKiS3_l_param_2];
	ld.param.u32 	%r10, [_Z8BoundGPUPKjPiiiiiPKiS3_l_param_3];
	ld.param.u32 	%r11, [_Z8BoundGPUPKjPiiiiiPKiS3_l_param_5];
	ld.param.u64 	%rd9, [_Z8BoundGPUPKjPiiiiiPKiS3_l_param_6];
	ld.param.u64 	%rd10, [_Z8BoundGPUPKjPiiiiiPKiS3_l_param_7];
	ld.param.u64 	%rd12, [_Z8BoundGPUPKjPiiiiiPKiS3_l_param_8];
	cvta.to.global.u64 	%rd1, %rd11;
	mov.u32 	%r12, %ctaid.x;
	mov.u32 	%r13, %ntid.x;
	mov.u32 	%r14, %tid.x;
	mad.lo.s32 	%r15, %r12, %r13, %r14;
	cvt.u64.u32 	%rd2, %r15;
	setp.le.s64 	%p1, %rd12, %rd2;
	setp.lt.s32 	%p2, %r11, 1;
	or.pred  	%p3, %p1, %p2;
	@%p3 bra 	$L__BB1_11;
	cvt.s64.s32 	%rd13, %r9;
	mul.lo.s64 	%rd3, %rd13, %rd2;
	cvta.to.global.u64 	%rd4, %rd9;
	cvta.to.global.u64 	%rd5, %rd10;
	mov.b32 	%r53, 0;
$L__BB1_2:
	mul.lo.s32 	%r18, %r53, 3;
	mul.wide.u32 	%rd14, %r18, 4;
	add.s64 	%rd6, %rd4, %rd14;
	ld.global.u32 	%r2, [%rd6];
	setp.gt.s32 	%p4, %r2, %r10;
	add.s64 	%rd7, %rd5, %rd14;
	mov.b32 	%r54, -1;
	@%p4 bra 	$L__BB1_4;
	shr.s32 	%r20, %r2, 31;
	shr.u32 	%r21, %r20, 27;
	add.s32 	%r22, %r2, %r21;
	shr.s32 	%r23, %r22, 5;
	cvt.s64.s32 	%rd15, %r23;
	add.s64 	%rd16, %rd3, %rd15;
	shl.b64 	%rd17, %rd16, 2;
	add.s64 	%rd18, %rd1, %rd17;
	ld.global.u32 	%r24, [%rd18];
	and.b32  	%r25, %r2, 31;
	shr.u32 	%r26, %r24, %r25;
	and.b32  	%r27, %r26, 1;
	ld.global.u32 	%r28, [%rd7];
	xor.b32  	%r29, %r27, %r28;
	setp.eq.s32 	%p5, %r29, 1;
	mov.b32 	%r54, 0;
	@%p5 bra 	$L__BB1_10;
$L__BB1_4:
	ld.global.u32 	%r4, [%rd6+4];
	setp.gt.s32 	%p6, %r4, %r10;
	mov.b32 	%r55, -1;
	@%p6 bra 	$L__BB1_6;
	shr.s32 	%r31, %r4, 31;
	shr.u32 	%r32, %r31, 27;
	add.s32 	%r33, %r4, %r32;
	shr.s32 	%r34, %r33, 5;
	cvt.s64.s32 	%rd19, %r34;
	add.s64 	%rd20, %rd3, %rd19;
	shl.b64 	%rd21, %rd20, 2;
	add.s64 	%rd22, %rd1, %rd21;
	ld.global.u32 	%r35, [%rd22];
	and.b32  	%r36, %r4, 31;
	shr.u32 	%r37, %r35, %r36;
	and.b32  	%r38, %r37, 1;
	ld.global.u32 	%r39, [%rd7+4];
	xor.b32  	%r40, %r38, %r39;
	setp.eq.s32 	%p7, %r40, 1;
	mov.u32 	%r55, %r54;
	@%p7 bra 	$L__BB1_10;
$L__BB1_6:
	ld.global.u32 	%r6, [%rd6+8];
	setp.gt.s32 	%p8, %r6, %r10;
	mov.b32 	%r56, -1;
	@%p8 bra 	$L__BB1_8;
	shr.s32 	%r42, %r6, 31;
	shr.u32 	%r43, %r42, 27;
	add.s32 	%r44, %r6, %r43;
	shr.s32 	%r45, %r44, 5;
	cvt.s64.s32 	%rd23, %r45;
	add.s64 	%rd24, %rd3, %rd23;
	shl.b64 	%rd25, %rd24, 2;
	add.s64 	%rd26, %rd1, %rd25;
	ld.global.u32 	%r46, [%rd26];
	and.b32  	%r47, %r6, 31;
	shr.u32 	%r48, %r46, %r47;
	and.b32  	%r49, %r48, 1;
	ld.global.u32 	%r50, [%rd7+8];
	xor.b32  	%r51, %r49, %r50;
	setp.eq.s32 	%p9, %r51, 1;
	mov.u32 	%r56, %r55;
	@%p9 bra 	$L__BB1_10;
$L__BB1_8:
	setp.ne.s32 	%p10, %r56, 0;
	@%p10 bra 	$L__BB1_10;
	cvta.to.global.u64 	%rd27, %rd8;
	shl.b64 	%rd28, %rd2, 2;
	add.s64 	%rd29, %rd27, %rd28;
	mov.b32 	%r52, 0;
	st.global.u32 	[%rd29], %r52;
	bra.uni 	$L__BB1_11;
$L__BB1_10:
	add.s32 	%r53, %r53, 1;
	setp.ne.s32 	%p11, %r53, %r11;
	@%p11 bra 	$L__BB1_2;
$L__BB1_11:
	ret;

}


// ===== COMPILED SASS (sm_100) =====

	.target	sm_100

	.elftype	@"ET_EXEC"


//--------------------- .note.nv.tkinfo           --------------------------
	.section	.note.nv.tkinfo,"",@"SHT_NOTE"
	.sectionflags	@"SHF_NOTE_NV_TKINFO"
	.tkinfo
        /*0018*/ 	.word	0x00000002
        /*0030*/ 	.string	""
        /*0030*/ 	.string	"ptxas"
        /*0030*/ 	.string	"Cuda compilation tools, release 13.0, V13.0.88"
        /*0030*/ 	.string	"Build cuda_13.0.r13.0/compiler.36424714_0"
        /*0030*/ 	.string	"-arch sm_100 -m 64 "



//--------------------- .note.nv.cuinfo           --------------------------
	.section	.note.nv.cuinfo,"",@"SHT_NOTE"
	.sectionflags	@"SHF_NOTE_NV_CUINFO"
        /*0018*/ 	.short	0x0002
        /*001a*/ 	.short	0x0064
        /*001c*/ 	.short	0x0082
	.zero		2


//--------------------- .nv.info                  --------------------------
	.section	.nv.info,"",@"SHT_CUDA_INFO"
	.align	4


	//----- nvinfo : EIATTR_REGCOUNT
	.align		4
        /*0000*/ 	.byte	0x04, 0x2f
        /*0002*/ 	.short	(.L_1 - .L_0)
	.align		4
.L_0:
        /*0004*/ 	.word	index@(_Z9BranchGPUPjiil)
        /*0008*/ 	.word	0x00000008


	//----- nvinfo : EIATTR_FRAME_SIZE
	.align		4
.L_1:
        /*000c*/ 	.byte	0x04, 0x11
        /*000e*/ 	.short	(.L_3 - .L_2)
	.align		4
.L_2:
        /*0010*/ 	.word	index@(_Z9BranchGPUPjiil)
        /*0014*/ 	.word	0x00000000


	//----- nvinfo : EIATTR_REGCOUNT
	.align		4
.L_3:
        /*0018*/ 	.byte	0x04, 0x2f
        /*001a*/ 	.short	(.L_5 - .L_4)
	.align		4
.L_4:
        /*001c*/ 	.word	index@(_Z8BoundGPUPKjPiiiiiPKiS3_l)
        /*0020*/ 	.word	0x00000017


	//----- nvinfo : EIATTR_FRAME_SIZE
	.align		4
.L_5:
        /*0024*/ 	.byte	0x04, 0x11
        /*0026*/ 	.short	(.L_7 - .L_6)
	.align		4
.L_6:
        /*0028*/ 	.word	index@(_Z8BoundGPUPKjPiiiiiPKiS3_l)
        /*002c*/ 	.word	0x00000000


	//----- nvinfo : EIATTR_MIN_STACK_SIZE
	.align		4
.L_7:
        /*0030*/ 	.byte	0x04, 0x12
        /*0032*/ 	.short	(.L_9 - .L_8)
	.align		4
.L_8:
        /*0034*/ 	.word	index@(_Z8BoundGPUPKjPiiiiiPKiS3_l)
        /*0038*/ 	.word	0x00000000


	//----- nvinfo : EIATTR_MIN_STACK_SIZE
	.align		4
.L_9:
        /*003c*/ 	.byte	0x04, 0x12
        /*003e*/ 	.short	(.L_11 - .L_10)
	.align		4
.L_10:
        /*0040*/ 	.word	index@(_Z9BranchGPUPjiil)
        /*0044*/ 	.word	0x00000000
.L_11:


//--------------------- .nv.compat                --------------------------
	.section	.nv.compat,"",@"SHT_CUDA_COMPAT_INFO"
	.align	4
        /*0000*/ 	.byte	0x02, 0x09, 0x00, 0x00, 0x02, 0x02, 0x01, 0x00, 0x02, 0x05, 0x05, 0x00, 0x03, 0x07, 0x01, 0x01
        /*0010*/ 	.byte	0x02, 0x03, 0x00, 0x00, 0x02, 0x06, 0x01, 0x00, 0x04, 0x0b, 0x08, 0x00, 0x09, 0x00, 0x00, 0x00
        /*0020*/ 	.byte	0x00, 0x00, 0x00, 0x00


//--------------------- .nv.info._Z8BoundGPUPKjPiiiiiPKiS3_l --------------------------
	.section	.nv.info._Z8BoundGPUPKjPiiiiiPKiS3_l,"",@"SHT_CUDA_INFO"
	.sectionflags	@""
	.align	4


	//----- nvinfo : EIATTR_CUDA_API_VERSION
	.align		4
        /*0000*/ 	.byte	0x04, 0x37
        /*0002*/ 	.short	(.L_13 - .L_12)
.L_12:
        /*0004*/ 	.word	0x00000082


	//----- nvinfo : EIATTR_KPARAM_INFO
	.align		4
.L_13:
        /*0008*/ 	.byte	0x04, 0x17
        /*000a*/ 	.short	(.L_15 - .L_14)
.L_14:
        /*000c*/ 	.word	0x00000000
        /*0010*/ 	.short	0x0008
        /*0012*/ 	.short	0x0030
        /*0014*/ 	.byte	0x00, 0xf0, 0x21, 0x00


	//----- nvinfo : EIATTR_KPARAM_INFO
	.align		4
.L_15:
        /*0018*/ 	.byte	0x04, 0x17
        /*001a*/ 	.short	(.L_17 - .L_16)
.L_16:
        /*001c*/ 	.word	0x00000000
        /*0020*/ 	.short	0x0007
        /*0022*/ 	.short	0x0028
        /*0024*/ 	.byte	0x00, 0xf5, 0x21, 0x00


	//----- nvinfo : EIATTR_KPARAM_INFO
	.align		4
.L_17:
        /*0028*/ 	.byte	0x04, 0x17
        /*002a*/ 	.short	(.L_19 - .L_18)
.L_18:
        /*002c*/ 	.word	0x00000000
        /*0030*/ 	.short	0x0006
        /*0032*/ 	.short	0x0020
        /*0034*/ 	.byte	0x00, 0xf5, 0x21, 0x00


	//----- nvinfo : EIATTR_KPARAM_INFO
	.align		4
.L_19:
        /*0038*/ 	.byte	0x04, 0x17
        /*003a*/ 	.short	(.L_21 - .L_20)
.L_20:
        /*003c*/ 	.word	0x00000000
        /*0040*/ 	.short	0x0005
        /*0042*/ 	.short	0x001c
        /*0044*/ 	.byte	0x00, 0xf0, 0x11, 0x00


	//----- nvinfo : EIATTR_KPARAM_INFO
	.align		4
.L_21:
        /*0048*/ 	.byte	0x04, 0x17
        /*004a*/ 	.short	(.L_23 - .L_22)
.L_22:
        /*004c*/ 	.word	0x00000000
        /*0050*/ 	.short	0x0004
        /*0052*/ 	.short	0x0018
        /*0054*/ 	.byte	0x00, 0xf0, 0x11, 0x00


	//----- nvinfo : EIATTR_KPARAM_INFO
	.align		4
.L_23:
        /*0058*/ 	.byte	0x04, 0x17
        /*005a*/ 	.short	(.L_25 - .L_24)
.L_24:
        /*005c*/ 	.word	0x00000000
        /*0060*/ 	.short	0x0003
        /*0062*/ 	.short	0x0014
        /*0064*/ 	.byte	0x00, 0xf0, 0x11, 0x00


	//----- nvinfo : EIATTR_KPARAM_INFO
	.align		4
.L_25:
        /*0068*/ 	.byte	0x04, 0x17
        /*006a*/ 	.short	(.L_27 - .L_26)
.L_26:
        /*006c*/ 	.word	0x00000000
        /*0070*/ 	.short	0x0002
        /*0072*/ 	.short	0x0010
        /*0074*/ 	.byte	0x00, 0xf0, 0x11, 0x00


	//----- nvinfo : EIATTR_KPARAM_INFO
	.align		4
.L_27:
        /*0078*/ 	.byte	0x04, 0x17
        /*007a*/ 	.short	(.L_29 - .L_28)
.L_28:
        /*007c*/ 	.word	0x00000000
        /*0080*/ 	.short	0x0001
        /*0082*/ 	.short	0x0008
        /*0084*/ 	.byte	0x00, 0xf5, 0x21, 0x00


	//----- nvinfo : EIATTR_KPARAM_INFO
	.align		4
.L_29:
        /*0088*/ 	.byte	0x04, 0x17
        /*008a*/ 	.short	(.L_31 - .L_30)
.L_30:
        /*008c*/ 	.word	0x00000000
        /*0090*/ 	.short	0x0000
        /*0092*/ 	.short	0x0000
        /*0094*/ 	.byte	0x00, 0xf5, 0x21, 0x00


	//----- nvinfo : EIATTR_SPARSE_MMA_MASK
	.align		4
.L_31:
        /*0098*/ 	.byte	0x03, 0x50
        /*009a*/ 	.short	0x0000


	//----- nvinfo : EIATTR_MAXREG_COUNT
	.align		4
        /*009c*/ 	.byte	0x03, 0x1b
        /*009e*/ 	.short	0x00ff


	//----- nvinfo : EIATTR_MERCURY_ISA_VERSION
	.align		4
        /*00a0*/ 	.byte	0x03, 0x5f
        /*00a2*/ 	.short	0x0101


	//----- nvinfo : EIATTR_VRC_CTA_INIT_COUNT
	.align		4
        /*00a4*/ 	.byte	0x02, 0x4a
	.zero		1
	.zero		1


	//----- nvinfo : EIATTR_EXIT_INSTR_OFFSETS
	.align		4
        /*00a8*/ 	.byte	0x04, 0x1c
        /*00aa*/ 	.short	(.L_33 - .L_32)


	//   ....[0]....
.L_32:
        /*00ac*/ 	.word	0x000000a0


	//   ....[1]....
        /*00b0*/ 	.word	0x000005c0


	//   ....[2]....
        /*00b4*/ 	.word	0x00000610


	//----- nvinfo : EIATTR_CRS_STACK_SIZE
	.align		4
.L_33:
        /*00b8*/ 	.byte	0x04, 0x1e
        /*00ba*/ 	.short	(.L_35 - .L_34)
.L_34:
        /*00bc*/ 	.word	0x00000000


	//----- nvinfo : EIATTR_CBANK_PARAM_SIZE
	.align		4
.L_35:
        /*00c0*/ 	.byte	0x03, 0x19
        /*00c2*/ 	.short	0x0038


	//----- nvinfo : EIATTR_PARAM_CBANK
	.align		4
        /*00c4*/ 	.byte	0x04, 0x0a
        /*00c6*/ 	.short	(.L_37 - .L_36)
	.align		4
.L_36:
        /*00c8*/ 	.word	index@(.nv.constant0._Z8BoundGPUPKjPiiiiiPKiS3_l)
        /*00cc*/ 	.short	0x0380
        /*00ce*/ 	.short	0x0038


	//----- nvinfo : EIATTR_SW_WAR
	.align		4
.L_37:
        /*00d0*/ 	.byte	0x04, 0x36
        /*00d2*/ 	.short	(.L_39 - .L_38)
.L_38:
        /*00d4*/ 	.word	0x00000008
.L_39:


//--------------------- .nv.info._Z9BranchGPUPjiil --------------------------
	.section	.nv.info._Z9BranchGPUPjiil,"",@"SHT_CUDA_INFO"
	.sectionflags	@""
	.align	4


	//----- nvinfo : EIATTR_CUDA_API_VERSION
	.align		4
        /*0000*/ 	.byte	0x04, 0x37
        /*0002*/ 	.short	(.L_41 - .L_40)
.L_40:
        /*0004*/ 	.word	0x00000082


	//----- nvinfo : EIATTR_KPARAM_INFO
	.align		4
.L_41:
        /*0008*/ 	.byte	0x04, 0x17
        /*000a*/ 	.short	(.L_43 - .L_42)
.L_42:
        /*000c*/ 	.word	0x00000000
        /*0010*/ 	.short	0x0003
        /*0012*/ 	.short	0x0010
        /*0014*/ 	.byte	0x00, 0xf0, 0x21, 0x00


	//----- nvinfo : EIATTR_KPARAM_INFO
	.align		4
.L_43:
        /*0018*/ 	.byte	0x04, 0x17
        /*001a*/ 	.short	(.L_45 - .L_44)
.L_44:
        /*001c*/ 	.word	0x00000000
        /*0020*/ 	.short	0x0002
        /*0022*/ 	.short	0x000c
        /*0024*/ 	.byte	0x00, 0xf0, 0x11, 0x00


	//----- nvinfo : EIATTR_KPARAM_INFO
	.align		4
.L_45:
        /*0028*/ 	.byte	0x04, 0x17
        /*002a*/ 	.short	(.L_47 - .L_46)
.L_46:
        /*002c*/ 	.word	0x00000000
        /*0030*/ 	.short	0x0001
        /*0032*/ 	.short	0x0008
        /*0034*/ 	.byte	0x00, 0xf0, 0x11, 0x00


	//----- nvinfo : EIATTR_KPARAM_INFO
	.align		4
.L_47:
        /*0038*/ 	.byte	0x04, 0x17
        /*003a*/ 	.short	(.L_49 - .L_48)
.L_48:
        /*003c*/ 	.word	0x00000000
        /*0040*/ 	.short	0x0000
        /*0042*/ 	.short	0x0000
        /*0044*/ 	.byte	0x00, 0xf5, 0x21, 0x00


	//----- nvinfo : EIATTR_SPARSE_MMA_MASK
	.align		4
.L_49:
        /*0048*/ 	.byte	0x03, 0x50
        /*004a*/ 	.short	0x0000


	//----- nvinfo : EIATTR_MAXREG_COUNT
	.align		4
        /*004c*/ 	.byte	0x03, 0x1b
        /*004e*/ 	.short	0x00ff


	//----- nvinfo : EIATTR_MERCURY_ISA_VERSION
	.align		4
        /*0050*/ 	.byte	0x03, 0x5f
        /*0052*/ 	.short	0x0101


	//----- nvinfo : EIATTR_VRC_CTA_INIT_COUNT
	.align		4
        /*0054*/ 	.byte	0x02, 0x4a
	.zero		1
	.zero		1


	//----- nvinfo : EIATTR_EXIT_INSTR_OFFSETS
	.align		4
        /*0058*/ 	.byte	0x04, 0x1c
        /*005a*/ 	.short	(.L_51 - .L_50)


	//   ....[0]....
.L_50:
        /*005c*/ 	.word	0x00000080


	//   ....[1]....
        /*0060*/ 	.word	0x000001c0


	//----- nvinfo : EIATTR_CBANK_PARAM_SIZE
	.align		4
.L_51:
        /*0064*/ 	.byte	0x03, 0x19
        /*0066*/ 	.short	0x0018


	//----- nvinfo : EIATTR_PARAM_CBANK
	.align		4
        /*0068*/ 	.byte	0x04, 0x0a
        /*006a*/ 	.short	(.L_53 - .L_52)
	.align		4
.L_52:
        /*006c*/ 	.word	index@(.nv.constant0._Z9BranchGPUPjiil)
        /*0070*/ 	.short	0x0380
        /*0072*/ 	.short	0x0018


	//----- nvinfo : EIATTR_SW_WAR
	.align		4
.L_53:
        /*0074*/ 	.byte	0x04, 0x36
        /*0076*/ 	.short	(.L_55 - .L_54)
.L_54:
        /*0078*/ 	.word	0x00000008
.L_55:


//--------------------- .nv.callgraph             --------------------------
	.section	.nv.callgraph,"",@"SHT_CUDA_CALLGRAPH"
	.align	4
	.sectionentsize	8
	.align		4
        /*0000*/ 	.word	0x00000000
	.align		4
        /*0004*/ 	.word	0xffffffff
	.align		4
        /*0008*/ 	.word	0x00000000
	.align		4
        /*000c*/ 	.word	0xfffffffe
	.align		4
        /*0010*/ 	.word	0x00000000
	.align		4
        /*0014*/ 	.word	0xfffffffd
	.align		4
        /*0018*/ 	.word	0x00000000
	.align		4
        /*001c*/ 	.word	0xfffffffc


//--------------------- .text._Z8BoundGPUPKjPiiiiiPKiS3_l --------------------------
	.section	.text._Z8BoundGPUPKjPiiiiiPKiS3_l,"ax",@progbits
	.align	128
        .global         _Z8BoundGPUPKjPiiiiiPKiS3_l
        .type           _Z8BoundGPUPKjPiiiiiPKiS3_l,@function
        .size           _Z8BoundGPUPKjPiiiiiPKiS3_l,(.L_x_11 - _Z8BoundGPUPKjPiiiiiPKiS3_l)
        .other          _Z8BoundGPUPKjPiiiiiPKiS3_l,@"STO_CUDA_ENTRY STV_DEFAULT"
_Z8BoundGPUPKjPiiiiiPKiS3_l:
.text._Z8BoundGPUPKjPiiiiiPKiS3_l:
[----:B------:R-:W-:Y:S01]  /*0000*/  LDC R1, c[0x0][0x37c] ;  /* 0x0000df00ff017b82 */ /* 0x000fe20000000800 */
[----:B------:R-:W0:Y:S07]  /*0010*/  S2R R0, SR_TID.X ;  /* 0x0000000000007919 */ /* 0x000e2e0000002100 */
[----:B------:R-:W0:Y:S01]  /*0020*/  S2UR UR4, SR_CTAID.X ;  /* 0x00000000000479c3 */ /* 0x000e220000002500 */
[----:B------:R-:W1:Y:S07]  /*0030*/  LDCU.64 UR6, c[0x0][0x3b0] ;  /* 0x00007600ff0677ac */ /* 0x000e6e0008000a00 */
[----:B------:R-:W0:Y:S08]  /*0040*/  LDC R13, c[0x0][0x360] ;  /* 0x0000d800ff0d7b82 */ /* 0x000e300000000800 */
[----:B------:R-:W2:Y:S01]  /*0050*/  LDC R2, c[0x0][0x39c] ;  /* 0x0000e700ff027b82 */ /* 0x000ea20000000800 */
[----:B0-----:R-:W-:-:S05]  /*0060*/  IMAD R13, R13, UR4, R0 ;  /* 0x000000040d0d7c24 */ /* 0x001fca000f8e0200 */
[----:B-1----:R-:W-:Y:S02]  /*0070*/  ISETP.GE.U32.AND P1, PT, R13, UR6, PT ;  /* 0x000000060d007c0c */ /* 0x002fe4000bf26070 */
[----:B--2---:R-:W-:-:S04]  /*0080*/  ISETP.GE.AND P0, PT, R2, 0x1, PT ;  /* 0x000000010200780c */ /* 0x004fc80003f06270 */
[----:B------:R-:W-:-:S13]  /*0090*/  ISETP.GE.OR.EX P0, PT, RZ, UR7, !P0, P1 ;  /* 0x00000007ff007c0c */ /* 0x000fda000c706710 */
[----:B------:R-:W-:Y:S05]  /*00a0*/  @P0 EXIT ;  /* 0x000000000000094d */ /* 0x000fea0003800000 */
[----:B------:R-:W0:Y:S01]  /*00b0*/  LDCU UR7, c[0x0][0x390] ;  /* 0x00007200ff0777ac */ /* 0x000e220008000800 */
[----:B------:R-:W1:Y:S01]  /*00c0*/  LDC R12, c[0x0][0x394] ;  /* 0x0000e500ff0c7b82 */ /* 0x000e620000000800 */
[----:B------:R-:W-:Y:S01]  /*00d0*/  IMAD.MOV.U32 R18, RZ, RZ, RZ ;  /* 0x000000ffff127224 */ /* 0x000fe200078e00ff */
[----:B------:R-:W2:Y:S01]  /*00e0*/  LDCU.64 UR4, c[0x0][0x358] ;  /* 0x00006b00ff0477ac */ /* 0x000ea20008000a00 */
[----:B------:R-:W3:Y:S05]  /*00f0*/  LDCU UR10, c[0x0][0x39c] ;  /* 0x00007380ff0a77ac */ /* 0x000eea0008000800 */
[----:B------:R-:W4:Y:S01]  /*0100*/  LDC.64 R2, c[0x0][0x3a0] ;  /* 0x0000e800ff027b82 */ /* 0x000f220000000a00 */
[----:B------:R-:W1:Y:S07]  /*0110*/  LDCU.64 UR8, c[0x0][0x380] ;  /* 0x00007000ff0877ac */ /* 0x000e6e0008000a00 */
[----:B------:R-:W1:Y:S01]  /*0120*/  LDC.64 R4, c[0x0][0x3a8] ;  /* 0x0000ea00ff047b82 */ /* 0x000e620000000a00 */
[----:B0-----:R-:W-:-:S02]  /*0130*/  USHF.R.S32.HI UR6, URZ, 0x1f, UR7 ;  /* 0x0000001fff067899 */ /* 0x001fc40008011407 */
[----:B------:R-:W-:-:S04]  /*0140*/  IMAD.WIDE.U32 R6, R13, UR7, RZ ;  /* 0x000000070d067c25 */ /* 0x000fc8000f8e00ff */
[----:B------:R-:W-:-:S04]  /*0150*/  IMAD R9, R13, UR6, RZ ;  /* 0x000000060d097c24 */ /* 0x000fc8000f8e02ff */
[----:B--23--:R-:W-:-:S07]  /*0160*/  IMAD.IADD R0, R7, 0x1, R9 ;  /* 0x0000000107007824 */ /* 0x00cfce00078e0209 */
.L_x_8:
[----:B------:R-:W-:-:S04]  /*0170*/  IMAD R11, R18, 0x3, RZ ;  /* 0x00000003120b7824 */ /* 0x000fc800078e02ff */
[----:B----4-:R-:W-:-:S05]  /*0180*/  IMAD.WIDE.U32 R8, R11, 0x4, R2 ;  /* 0x000000040b087825 */ /* 0x010fca00078e0002 */
[----:B------:R-:W2:Y:S01]  /*0190*/  LDG.E R19, desc[UR4][R8.64] ;  /* 0x0000000408137981 */ /* 0x000ea2000c1e1900 */
[----:B------:R-:W-:Y:S04]  /*01a0*/  BSSY.RECONVERGENT B0, `(.L_x_0) ;  /* 0x000003e000007945 */ /* 0x000fe80003800200 */
[----:B------:R-:W-:Y:S01]  /*01b0*/  BSSY.RELIABLE B1, `(.L_x_1) ;  /* 0x0000014000017945 */ /* 0x000fe20003800100 */
[----:B------:R-:W-:Y:S02]  /*01c0*/  IMAD.MOV.U32 R14, RZ, RZ, -0x1 ;  /* 0xffffffffff0e7424 */ /* 0x000fe400078e00ff */
[----:B-1----:R-:W-:Y:S01]  /*01d0*/  IMAD.WIDE.U32 R10, R11, 0x4, R4 ;  /* 0x000000040b0a7825 */ /* 0x002fe200078e0004 */
[----:B--2---:R-:W-:-:S13]  /*01e0*/  ISETP.GT.AND P0, PT, R19, R12, PT ;  /* 0x0000000c1300720c */ /* 0x004fda0003f04270 */
[----:B------:R-:W-:Y:S05]  /*01f0*/  @P0 BRA `(.L_x_2) ;  /* 0x00000000003c0947 */ /* 0x000fea0003800000 */
[----:B------:R-:W-:Y:S01]  /*0200*/  SHF.R.S32.HI R14, RZ, 0x1f, R19 ;  /* 0x0000001fff0e7819 */ /* 0x000fe20000011413 */
[----:B------:R-:W2:Y:S03]  /*0210*/  LDG.E R17, desc[UR4][R10.64] ;  /* 0x000000040a117981 */ /* 0x000ea6000c1e1900 */
[----:B------:R-:W-:-:S04]  /*0220*/  LEA.HI R14, R14, R19, RZ, 0x5 ;  /* 0x000000130e0e7211 */ /* 0x000fc800078f28ff */
[----:B------:R-:W-:-:S04]  /*0230*/  SHF.R.S32.HI R15, RZ, 0x5, R14 ;  /* 0x00000005ff0f7819 */ /* 0x000fc8000001140e */
[----:B------:R-:W-:-:S04]  /*0240*/  IADD3 R16, P0, PT, R15, R6, RZ ;  /* 0x000000060f107210 */ /* 0x000fc80007f1e0ff */
[----:B------:R-:W-:Y:S02]  /*0250*/  LEA.HI.X.SX32 R15, R15, R0, 0x1, P0 ;  /* 0x000000000f0f7211 */ /* 0x000fe400000f0eff */
[----:B------:R-:W-:-:S04]  /*0260*/  LEA R14, P0, R16, UR8, 0x2 ;  /* 0x00000008100e7c11 */ /* 0x000fc8000f8010ff */
[----:B------:R-:W-:-:S05]  /*0270*/  LEA.HI.X R15, R16, UR9, R15, 0x2, P0 ;  /* 0x00000009100f7c11 */ /* 0x000fca00080f140f */
[----:B------:R-:W3:Y:S02]  /*0280*/  LDG.E R14, desc[UR4][R14.64] ;  /* 0x000000040e0e7981 */ /* 0x000ee4000c1e1900 */
[----:B---3--:R-:W-:-:S04]  /*0290*/  SHF.R.W.U32.HI R16, RZ, R19, R14 ;  /* 0x00000013ff107219 */ /* 0x008fc80000011e0e */
[----:B--2---:R-:W-:-:S04]  /*02a0*/  LOP3.LUT R16, R17, 0x1, R16, 0x78, !PT ;  /* 0x0000000111107812 */ /* 0x004fc800078e7810 */
[----:B------:R-:W-:-:S13]  /*02b0*/  ISETP.NE.AND P0, PT, R16, 0x1, PT ;  /* 0x000000011000780c */ /* 0x000fda0003f05270 */
[----:B------:R-:W-:Y:S05]  /*02c0*/  @!P0 BREAK.RELIABLE B1 ;  /* 0x0000000000018942 */ /* 0x000fea0003800100 */
[----:B------:R-:W-:Y:S05]  /*02d0*/  @!P0 BRA `(.L_x_3) ;  /* 0x0000000000a88947 */ /* 0x000fea0003800000 */
[----:B------:R-:W-:-:S07]  /*02e0*/  IMAD.MOV.U32 R14, RZ, RZ, RZ ;  /* 0x000000ffff0e7224 */ /* 0x000fce00078e00ff */
.L_x_2:
[----:B------:R-:W-:Y:S05]  /*02f0*/  BSYNC.RELIABLE B1 ;  /* 0x0000000000017941 */ /* 0x000fea0003800100 */
.L_x_1:
[----:B------:R-:W2:Y:S01]  /*0300*/  LDG.E R19, desc[UR4][R8.64+0x4] ;  /* 0x0000040408137981 */ /* 0x000ea2000c1e1900 */
[----:B------:R-:W-:Y:S01]  /*0310*/  BSSY.RELIABLE B2, `(.L_x_4) ;  /* 0x0000013000027945 */ /* 0x000fe20003800100 */
[----:B------:R-:W-:Y:S01]  /*0320*/  IMAD.MOV.U32 R15, RZ, RZ, -0x1 ;  /* 0xffffffffff0f7424 */ /* 0x000fe200078e00ff */
[----:B--2---:R-:W-:-:S13]  /*0330*/  ISETP.GT.AND P0, PT, R19, R12, PT ;  /* 0x0000000c1300720c */ /* 0x004fda0003f04270 */
[----:B------:R-:W-:Y:S05]  /*0340*/  @P0 BRA `(.L_x_5) ;  /* 0x00000000003c0947 */ /* 0x000fea0003800000 */
[----:B------:R-:W-:-:S04]  /*0350*/  SHF.R.S32.HI R15, RZ, 0x1f, R19 ;  /* 0x0000001fff0f7819 */ /* 0x000fc80000011413 */
[----:B------:R-:W-:-:S04]  /*0360*/  LEA.HI R15, R15, R19, RZ, 0x5 ;  /* 0x000000130f0f7211 */ /* 0x000fc800078f28ff */
[----:B------:R-:W-:-:S04]  /*0370*/  SHF.R.S32.HI R15, RZ, 0x5, R15 ;  /* 0x00000005ff0f7819 */ /* 0x000fc8000001140f */
[----:B------:R-:W-:-:S04]  /*0380*/  IADD3 R17, P0, PT, R15, R6, RZ ;  /* 0x000000060f117210 */ /* 0x000fc80007f1e0ff */
[----:B------:R-:W-:Y:S02]  /*0390*/  LEA.HI.X.SX32 R20, R15, R0, 0x1, P0 ;  /* 0x000000000f147211 */ /* 0x000fe400000f0eff */
[----:B------:R-:W-:-:S04]  /*03a0*/  LEA R16, P0, R17, UR8, 0x2 ;  /* 0x0000000811107c11 */ /* 0x000fc8000f8010ff */
[----:B------:R-:W-:Y:S02]  /*03b0*/  LEA.HI.X R17, R17, UR9, R20, 0x2, P0 ;  /* 0x0000000911117c11 */ /* 0x000fe400080f1414 */
[----:B------:R-:W2:Y:S04]  /*03c0*/  LDG.E R20, desc[UR4][R10.64+0x4] ;  /* 0x000004040a147981 */ /* 0x000ea8000c1e1900 */
[----:B------:R-:W3:Y:S02]  /*03d0*/  LDG.E R16, desc[UR4][R16.64] ;  /* 0x0000000410107981 */ /* 0x000ee4000c1e1900 */
[----:B---3--:R-:W-:-:S04]  /*03e0*/  SHF.R.W.U32.HI R15, RZ, R19, R16 ;  /* 0x00000013ff0f7219 */ /* 0x008fc80000011e10 */
[----:B--2---:R-:W-:-:S04]  /*03f0*/  LOP3.LUT R15, R20, 0x1, R15, 0x78, !PT ;  /* 0x00000001140f7812 */ /* 0x004fc800078e780f */
[----:B------:R-:W-:-:S13]  /*0400*/  ISETP.NE.AND P0, PT, R15, 0x1, PT ;  /* 0x000000010f00780c */ /* 0x000fda0003f05270 */
[----:B------:R-:W-:Y:S05]  /*0410*/  @!P0 BREAK.RELIABLE B2 ;  /* 0x0000000000028942 */ /* 0x000fea0003800100 */
[----:B------:R-:W-:Y:S05]  /*0420*/  @!P0 BRA `(.L_x_3) ;  /* 0x0000000000548947 */ /* 0x000fea0003800000 */
[----:B------:R-:W-:-:S07]  /*0430*/  IMAD.MOV.U32 R15, RZ, RZ, R14 ;  /* 0x000000ffff0f7224 */ /* 0x000fce00078e000e */
.L_x_5:
[----:B------:R-:W-:Y:S05]  /*0440*/  BSYNC.RELIABLE B2 ;  /* 0x0000000000027941 */ /* 0x000fea0003800100 */
.L_x_4:
[----:B------:R-:W2:Y:S01]  /*0450*/  LDG.E R17, desc[UR4][R8.64+0x8] ;  /* 0x0000080408117981 */ /* 0x000ea2000c1e1900 */
[----:B------:R-:W-:Y:S02]  /*0460*/  PLOP3.LUT P0, PT, PT, PT, PT, 0x80, 0x8 ;  /* 0x000000000008781c */ /* 0x000fe40003f0f070 */
        /* <DEDUP_REMOVED lines=10> */
[----:B------:R-:W3:Y:S01]  /*0510*/  LDG.E R8, desc[UR4][R8.64] ;  /* 0x0000000408087981 */ /* 0x000ee2000c1e1900 */
[----:B------:R-:W-:Y:S02]  /*0520*/  ISETP.NE.AND P0, PT, R15, RZ, PT ;  /* 0x000000ff0f00720c */ /* 0x000fe40003f05270 */
[----:B---3--:R-:W-:-:S04]  /*0530*/  SHF.R.W.U32.HI R14, RZ, R17, R8 ;  /* 0x00000011ff0e7219 */ /* 0x008fc80000011e08 */
[----:B--2---:R-:W-:-:S04]  /*0540*/  LOP3.LUT R14, R11, 0x1, R14, 0x78, !PT ;  /* 0x000000010b0e7812 */ /* 0x004fc800078e780e */
[----:B------:R-:W-:-:S13]  /*0550*/  ISETP.NE.AND P1, PT, R14, 0x1, PT ;  /* 0x000000010e00780c */ /* 0x000fda0003f25270 */
[----:B------:R-:W-:Y:S05]  /*0560*/  @!P1 BRA `(.L_x_3) ;  /* 0x0000000000049947 */ /* 0x000fea0003800000 */
.L_x_6:
[----:B------:R-:W-:Y:S05]  /*0570*/  @!P0 BRA `(.L_x_7) ;  /* 0x0000000000148947 */ /* 0x000fea0003800000 */
.L_x_3:
[----:B------:R-:W-:Y:S05]  /*0580*/  BSYNC.RECONVERGENT B0 ;  /* 0x0000000000007941 */ /* 0x000fea0003800200 */
.L_x_0:
[----:B------:R-:W-:-:S05]  /*0590*/  VIADD R18, R18, 0x1 ;  /* 0x0000000112127836 */ /* 0x000fca0000000000 */
[----:B------:R-:W-:-:S13]  /*05a0*/  ISETP.NE.AND P0, PT, R18, UR10, PT ;  /* 0x0000000a12007c0c */ /* 0x000fda000bf05270 */
[----:B------:R-:W-:Y:S05]  /*05b0*/  @P0 BRA `(.L_x_8) ;  /* 0xfffffff800ec0947 */ /* 0x000fea000383ffff */
[----:B------:R-:W-:Y:S05]  /*05c0*/  EXIT ;  /* 0x000000000000794d */ /* 0x000fea0003800000 */
.L_x_7:
[----:B------:R-:W0:Y:S02]  /*05d0*/  LDCU.64 UR6, c[0x0][0x388] ;  /* 0x00007100ff0677ac */ /* 0x000e240008000a00 */
[----:B0-----:R-:W-:-:S04]  /*05e0*/  LEA R2, P0, R13, UR6, 0x2 ;  /* 0x000000060d027c11 */ /* 0x001fc8000f8010ff */
[----:B------:R-:W-:-:S05]  /*05f0*/  LEA.HI.X R3, R13, UR7, RZ, 0x2, P0 ;  /* 0x000000070d037c11 */ /* 0x000fca00080f14ff */
[----:B------:R-:W-:Y:S01]  /*0600*/  STG.E desc[UR4][R2.64], RZ ;  /* 0x000000ff02007986 */ /* 0x000fe2000c101904 */
[----:B------:R-:W-:Y:S05]  /*0610*/  EXIT ;  /* 0x000000000000794d */ /* 0x000fea0003800000 */
.L_x_9:
[----:B------:R-:W-:-:S00]  /*0620*/  BRA `(.L_x_9) ;  /* 0xfffffffc00fc7947 */ /* 0x000fc0000383ffff */
[----:B------:R-:W-:-:S00]  /*0630*/  NOP ;  /* 0x0000000000007918 */ /* 0x000fc00000000000 */
        /* <DEDUP_REMOVED lines=12> */
.L_x_11:


//--------------------- .text._Z9BranchGPUPjiil   --------------------------
	.section	.text._Z9BranchGPUPjiil,"ax",@progbits
	.align	128
        .global         _Z9BranchGPUPjiil
        .type           _Z9BranchGPUPjiil,@function
        .size           _Z9BranchGPUPjiil,(.L_x_12 - _Z9BranchGPUPjiil)
        .other          _Z9BranchGPUPjiil,@"STO_CUDA_ENTRY STV_DEFAULT"
_Z9BranchGPUPjiil:
.text._Z9BranchGPUPjiil:
[----:B------:R-:W-:Y:S01]  /*0000*/  LDC R1, c[0x0][0x37c] ;  /* 0x0000df00ff017b82 */ /* 0x000fe20000000800 */
[----:B------:R-:W0:Y:S07]  /*0010*/  S2R R0, SR_TID.X ;  /* 0x0000000000007919 */ /* 0x000e2e0000002100 */
[----:B------:R-:W0:Y:S01]  /*0020*/  S2UR UR4, SR_CTAID.X ;  /* 0x00000000000479c3 */ /* 0x000e220000002500 */
[----:B------:R-:W1:Y:S07]  /*0030*/  LDCU.64 UR6, c[0x0][0x390] ;  /* 0x00007200ff0677ac */ /* 0x000e6e0008000a00 */
[----:B------:R-:W0:Y:S02]  /*0040*/  LDC R3, c[0x0][0x360] ;  /* 0x0000d800ff037b82 */ /* 0x000e240000000800 */
[----:B0-----:R-:W-:-:S05]  /*0050*/  IMAD R3, R3, UR4, R0 ;  /* 0x0000000403037c24 */ /* 0x001fca000f8e0200 */
[----:B-1----:R-:W-:-:S04]  /*0060*/  ISETP.GE.U32.AND P0, PT, R3, UR6, PT ;  /* 0x0000000603007c0c */ /* 0x002fc8000bf06070 */
[----:B------:R-:W-:-:S13]  /*0070*/  ISETP.GE.AND.EX P0, PT, RZ, UR7, PT, P0 ;  /* 0x00000007ff007c0c */ /* 0x000fda000bf06300 */
[----:B------:R-:W-:Y:S05]  /*0080*/  @P0 EXIT ;  /* 0x000000000000094d */ /* 0x000fea0003800000 */
[----:B------:R-:W0:Y:S02]  /*0090*/  LDCU.128 UR8, c[0x0][0x380] ;  /* 0x00007000ff0877ac */ /* 0x000e240008000c00 */
[----:B0-----:R-:W-:Y:S02]  /*00a0*/  USHF.R.S32.HI UR4, URZ, 0x1f, UR11 ;  /* 0x0000001fff047899 */ /* 0x001fe4000801140b */
[----:B------:R-:W-:Y:S02]  /*00b0*/  USHF.R.S32.HI UR5, URZ, 0x1f, UR10 ;  /* 0x0000001fff057899 */ /* 0x000fe4000801140a */
[----:B------:R-:W-:-:S04]  /*00c0*/  ULEA.HI UR4, UR4, UR11, URZ, 0x5 ;  /* 0x0000000b04047291 */ /* 0x000fc8000f8f28ff */
[----:B------:R-:W-:-:S04]  /*00d0*/  USHF.R.S32.HI UR4, URZ, 0x5, UR4 ;  /* 0x00000005ff047899 */ /* 0x000fc80008011404 */
[----:B------:R-:W-:Y:S02]  /*00e0*/  USHF.R.S32.HI UR6, URZ, 0x1f, UR4 ;  /* 0x0000001fff067899 */ /* 0x000fe40008011404 */
[----:B------:R-:W-:-:S04]  /*00f0*/  IMAD.U32 R4, RZ, RZ, UR4 ;  /* 0x00000004ff047e24 */ /* 0x000fc8000f8e00ff */
[----:B------:R-:W-:-:S05]  /*0100*/  MOV R5, UR6 ;  /* 0x0000000600057c02 */ /* 0x000fca0008000f00 */
[----:B------:R-:W0:Y:S01]  /*0110*/  LDCU.64 UR6, c[0x0][0x358] ;  /* 0x00006b00ff0677ac */ /* 0x000e220008000a00 */
[----:B------:R-:W-:-:S04]  /*0120*/  IMAD.WIDE.U32 R4, R3, UR10, R4 ;  /* 0x0000000a03047c25 */ /* 0x000fc8000f8e0004 */
[----:B------:R-:W-:Y:S01]  /*0130*/  IMAD R3, R3, UR5, RZ ;  /* 0x0000000503037c24 */ /* 0x000fe2000f8e02ff */
[----:B------:R-:W-:-:S03]  /*0140*/  LEA R2, P0, R4, UR8, 0x2 ;  /* 0x0000000804027c11 */ /* 0x000fc6000f8010ff */
[----:B------:R-:W-:-:S05]  /*0150*/  IMAD.IADD R3, R5, 0x1, R3 ;  /* 0x0000000105037824 */ /* 0x000fca00078e0203 */
[----:B------:R-:W-:-:S05]  /*0160*/  LEA.HI.X R3, R4, UR9, R3, 0x2, P0 ;  /* 0x0000000904037c11 */ /* 0x000fca00080f1403 */
[----:B0-----:R-:W2:Y:S01]  /*0170*/  LDG.E R0, desc[UR6][R2.64] ;  /* 0x0000000602007981 */ /* 0x001ea2000c1e1900 */
[----:B------:R-:W-:Y:S02]  /*0180*/  UMOV UR4, 0x1 ;  /* 0x0000000100047882 */ /* 0x000fe40000000000 */
[----:B------:R-:W-:-:S06]  /*0190*/  USHF.L.W.U32 UR4, UR4, UR11, URZ ;  /* 0x0000000b04047299 */ /* 0x000fcc0008000eff */
[----:B--2---:R-:W-:-:S05]  /*01a0*/  LOP3.LUT R5, R0, UR4, RZ, 0xfc, !PT ;  /* 0x0000000400057c12 */ /* 0x004fca000f8efcff */
[----:B------:R-:W-:Y:S01]  /*01b0*/  STG.E desc[UR6][R2.64], R5 ;  /* 0x0000000502007986 */ /* 0x000fe2000c101906 */
[----:B------:R-:W-:Y:S05]  /*01c0*/  EXIT ;  /* 0x000000000000794d */ /* 0x000fea0003800000 */
.L_x_10:
        /* <DEDUP_REMOVED lines=11> */
.L_x_12:


//--------------------- .nv.shared.reserved.0     --------------------------
	.section	.nv.shared.reserved.0,"aw",@nobits
	.weak		__nv_reservedSMEM_offset_0_alias
	.size		__nv_reservedSMEM_offset_0_alias, 0, 64
	.other		__nv_reservedSMEM_offset_0_alias,@"STO_CUDA_RESERVED_SHARED STV_DEFAULT"
__nv_reservedSMEM_offset_0_alias:
	.zero		0
	.zero		64


//--------------------- .nv.constant0._Z8BoundGPUPKjPiiiiiPKiS3_l --------------------------
	.section	.nv.constant0._Z8BoundGPUPKjPiiiiiPKiS3_l,"a",@progbits
	.sectionflags	@""
	.align	4
.nv.constant0._Z8BoundGPUPKjPiiiiiPKiS3_l:
	.zero		952


//--------------------- .nv.constant0._Z9BranchGPUPjiil --------------------------
	.section	.nv.constant0._Z9BranchGPUPjiil,"a",@progbits
	.sectionflags	@""
	.align	4
.nv.constant0._Z9BranchGPUPjiil:
	.zero		920


//--------------------- SYMBOLS --------------------------

	.type		.nv.reservedSmem.offset0,@object
	.size		.nv.reservedSmem.offset0,0x4
